//
// Generated by NVIDIA NVVM Compiler
//
// Compiler Build ID: CL-36424714
// Cuda compilation tools, release 13.0, V13.0.88
// Based on NVVM 20.0.0
//

.version 9.0
.target sm_100
.address_size 64

	// .globl	_Z14upsweep_kernelPfii

.visible .entry _Z14upsweep_kernelPfii(
	.param .u64 .ptr .align 1 _Z14upsweep_kernelPfii_param_0,
	.param .u32 _Z14upsweep_kernelPfii_param_1,
	.param .u32 _Z14upsweep_kernelPfii_param_2
)
{
	.reg .pred 	%p<4>;
	.reg .b32 	%r<14>;
	.reg .b32 	%f<4>;
	.reg .b64 	%rd<7>;

	ld.param.u64 	%rd1, [_Z14upsweep_kernelPfii_param_0];
	ld.param.u32 	%r3, [_Z14upsweep_kernelPfii_param_1];
	ld.param.u32 	%r4, [_Z14upsweep_kernelPfii_param_2];
	shl.b32 	%r6, %r3, 1;
	mov.u32 	%r7, %ctaid.x;
	mov.u32 	%r8, %ntid.x;
	mov.u32 	%r9, %tid.x;
	mad.lo.s32 	%r1, %r7, %r8, %r9;
	rem.s32 	%r10, %r1, %r6;
	setp.ne.s32 	%p1, %r10, 0;
	add.s32 	%r11, %r6, %r1;
	setp.gt.s32 	%p2, %r11, %r4;
	or.pred  	%p3, %p1, %p2;
	@%p3 bra 	$L__BB0_2;
	cvta.to.global.u64 	%rd2, %rd1;
	add.s32 	%r12, %r1, %r3;
	add.s32 	%r13, %r12, -1;
	mul.wide.s32 	%rd3, %r13, 4;
	add.s64 	%rd4, %rd2, %rd3;
	ld.global.f32 	%f1, [%rd4];
	mul.wide.s32 	%rd5, %r11, 4;
	add.s64 	%rd6, %rd2, %rd5;
	ld.global.f32 	%f2, [%rd6+-4];
	add.f32 	%f3, %f1, %f2;
	st.global.f32 	[%rd6+-4], %f3;
$L__BB0_2:
	ret;

}
	// .globl	_Z16downsweep_kernelPfii
.visible .entry _Z16downsweep_kernelPfii(
	.param .u64 .ptr .align 1 _Z16downsweep_kernelPfii_param_0,
	.param .u32 _Z16downsweep_kernelPfii_param_1,
	.param .u32 _Z16downsweep_kernelPfii_param_2
)
{
	.reg .pred 	%p<4>;
	.reg .b32 	%r<14>;
	.reg .b32 	%f<4>;
	.reg .b64 	%rd<7>;

	ld.param.u64 	%rd1, [_Z16downsweep_kernelPfii_param_0];
	ld.param.u32 	%r3, [_Z16downsweep_kernelPfii_param_1];
	ld.param.u32 	%r4, [_Z16downsweep_kernelPfii_param_2];
	shl.b32 	%r6, %r3, 1;
	mov.u32 	%r7, %ctaid.x;
	mov.u32 	%r8, %ntid.x;
	mov.u32 	%r9, %tid.x;
	mad.lo.s32 	%r1, %r7, %r8, %r9;
	rem.s32 	%r10, %r1, %r6;
	setp.ne.s32 	%p1, %r10, 0;
	add.s32 	%r11, %r6, %r1;
	setp.gt.s32 	%p2, %r11, %r4;
	or.pred  	%p3, %p1, %p2;
	@%p3 bra 	$L__BB1_2;
	cvta.to.global.u64 	%rd2, %rd1;
	add.s32 	%r12, %r1, %r3;
	add.s32 	%r13, %r12, -1;
	mul.wide.s32 	%rd3, %r13, 4;
	add.s64 	%rd4, %rd2, %rd3;
	ld.global.f32 	%f1, [%rd4];
	mul.wide.s32 	%rd5, %r11, 4;
	add.s64 	%rd6, %rd2, %rd5;
	ld.global.f32 	%f2, [%rd6+-4];
	st.global.f32 	[%rd4], %f2;
	add.f32 	%f3, %f1, %f2;
	st.global.f32 	[%rd6+-4], %f3;
$L__BB1_2:
	ret;

}


// ===== COMPILED SASS (sm_100) =====

	.target	sm_100

	.elftype	@"ET_EXEC"


//--------------------- .note.nv.tkinfo           --------------------------
	.section	.note.nv.tkinfo,"",@"SHT_NOTE"
	.sectionflags	@"SHF_NOTE_NV_TKINFO"
	.tkinfo
        /*0018*/ 	.word	0x00000002
        /*0030*/ 	.string	""
        /*0030*/ 	.string	"ptxas"
        /*0030*/ 	.string	"Cuda compilation tools, release 13.0, V13.0.88"
        /*0030*/ 	.string	"Build cuda_13.0.r13.0/compiler.36424714_0"
        /*0030*/ 	.string	"-arch sm_100 -m 64 "



//--------------------- .note.nv.cuinfo           --------------------------
	.section	.note.nv.cuinfo,"",@"SHT_NOTE"
	.sectionflags	@"SHF_NOTE_NV_CUINFO"
        /*0018*/ 	.short	0x0002
        /*001a*/ 	.short	0x0064
        /*001c*/ 	.short	0x0082
	.zero		2


//--------------------- .nv.info                  --------------------------
	.section	.nv.info,"",@"SHT_CUDA_INFO"
	.align	4


	//----- nvinfo : EIATTR_REGCOUNT
	.align		4
        /*0000*/ 	.byte	0x04, 0x2f
        /*0002*/ 	.short	(.L_1 - .L_0)
	.align		4
.L_0:
        /*0004*/ 	.word	index@(_Z14upsweep_kernelPfii)
        /*0008*/ 	.word	0x0000000d


	//----- nvinfo : EIATTR_FRAME_SIZE
	.align		4
.L_1:
        /*000c*/ 	.byte	0x04, 0x11
        /*000e*/ 	.short	(.L_3 - .L_2)
	.align		4
.L_2:
        /*0010*/ 	.word	index@(_Z14upsweep_kernelPfii)
        /*0014*/ 	.word	0x00000000


	//----- nvinfo : EIATTR_REGCOUNT
	.align		4
.L_3:
        /*0018*/ 	.byte	0x04, 0x2f
        /*001a*/ 	.short	(.L_5 - .L_4)
	.align		4
.L_4:
        /*001c*/ 	.word	index@(_Z16downsweep_kernelPfii)
        /*0020*/ 	.word	0x0000000d


	//----- nvinfo : EIATTR_FRAME_SIZE
	.align		4
.L_5:
        /*0024*/ 	.byte	0x04, 0x11
        /*0026*/ 	.short	(.L_7 - .L_6)
	.align		4
.L_6:
        /*0028*/ 	.word	index@(_Z16downsweep_kernelPfii)
        /*002c*/ 	.word	0x00000000


	//----- nvinfo : EIATTR_MIN_STACK_SIZE
	.align		4
.L_7:
        /*0030*/ 	.byte	0x04, 0x12
        /*0032*/ 	.short	(.L_9 - .L_8)
	.align		4
.L_8:
        /*0034*/ 	.word	index@(_Z16downsweep_kernelPfii)
        /*0038*/ 	.word	0x00000000


	//----- nvinfo : EIATTR_MIN_STACK_SIZE
	.align		4
.L_9:
        /*003c*/ 	.byte	0x04, 0x12
        /*003e*/ 	.short	(.L_11 - .L_10)
	.align		4
.L_10:
        /*0040*/ 	.word	index@(_Z14upsweep_kernelPfii)
        /*0044*/ 	.word	0x00000000
.L_11:


//--------------------- .nv.compat                --------------------------
	.section	.nv.compat,"",@"SHT_CUDA_COMPAT_INFO"
	.align	4
        /*0000*/ 	.byte	0x02, 0x09, 0x00, 0x00, 0x02, 0x02, 0x01, 0x00, 0x02, 0x05, 0x05, 0x00, 0x03, 0x07, 0x01, 0x01
        /*0010*/ 	.byte	0x02, 0x03, 0x00, 0x00, 0x02, 0x06, 0x01, 0x00, 0x04, 0x0b, 0x08, 0x00, 0x09, 0x00, 0x00, 0x00
        /*0020*/ 	.byte	0x00, 0x00, 0x00, 0x00


//--------------------- .nv.info._Z16downsweep_kernelPfii --------------------------
	.section	.nv.info._Z16downsweep_kernelPfii,"",@"SHT_CUDA_INFO"
	.sectionflags	@""
	.align	4


	//----- nvinfo : EIATTR_CUDA_API_VERSION
	.align		4
        /*0000*/ 	.byte	0x04, 0x37
        /*0002*/ 	.short	(.L_13 - .L_12)
.L_12:
        /*0004*/ 	.word	0x00000082


	//----- nvinfo : EIATTR_KPARAM_INFO
	.align		4
.L_13:
        /*0008*/ 	.byte	0x04, 0x17
        /*000a*/ 	.short	(.L_15 - .L_14)
.L_14:
        /*000c*/ 	.word	0x00000000
        /*0010*/ 	.short	0x0002
        /*0012*/ 	.short	0x000c
        /*0014*/ 	.byte	0x00, 0xf0, 0x11, 0x00


	//----- nvinfo : EIATTR_KPARAM_INFO
	.align		4
.L_15:
        /*0018*/ 	.byte	0x04, 0x17
        /*001a*/ 	.short	(.L_17 - .L_16)
.L_16:
        /*001c*/ 	.word	0x00000000
        /*0020*/ 	.short	0x0001
        /*0022*/ 	.short	0x0008
        /*0024*/ 	.byte	0x00, 0xf0, 0x11, 0x00


	//----- nvinfo : EIATTR_KPARAM_INFO
	.align		4
.L_17:
        /*0028*/ 	.byte	0x04, 0x17
        /*002a*/ 	.short	(.L_19 - .L_18)
.L_18:
        /*002c*/ 	.word	0x00000000
        /*0030*/ 	.short	0x0000
        /*0032*/ 	.short	0x0000
        /*0034*/ 	.byte	0x00, 0xf5, 0x21, 0x00


	//----- nvinfo : EIATTR_SPARSE_MMA_MASK
	.align		4
.L_19:
        /*0038*/ 	.byte	0x03, 0x50
        /*003a*/ 	.short	0x0000


	//----- nvinfo : EIATTR_MAXREG_COUNT
	.align		4
        /*003c*/ 	.byte	0x03, 0x1b
        /*003e*/ 	.short	0x00ff


	//----- nvinfo : EIATTR_MERCURY_ISA_VERSION
	.align		4
        /*0040*/ 	.byte	0x03, 0x5f
        /*0042*/ 	.short	0x0101


	//----- nvinfo : EIATTR_VRC_CTA_INIT_COUNT
	.align		4
        /*0044*/ 	.byte	0x02, 0x4a
	.zero		1
	.zero		1


	//----- nvinfo : EIATTR_EXIT_INSTR_OFFSETS
	.align		4
        /*0048*/ 	.byte	0x04, 0x1c
        /*004a*/ 	.short	(.L_21 - .L_20)


	//   ....[0]....
.L_20:
        /*004c*/ 	.word	0x00000210


	//   ....[1]....
        /*0050*/ 	.word	0x000002c0


	//----- nvinfo : EIATTR_CBANK_PARAM_SIZE
	.align		4
.L_21:
        /*0054*/ 	.byte	0x03, 0x19
        /*0056*/ 	.short	0x0010


	//----- nvinfo : EIATTR_PARAM_CBANK
	.align		4
        /*0058*/ 	.byte	0x04, 0x0a
        /*005a*/ 	.short	(.L_23 - .L_22)
	.align		4
.L_22:
        /*005c*/ 	.word	index@(.nv.constant0._Z16downsweep_kernelPfii)
        /*0060*/ 	.short	0x0380
        /*0062*/ 	.short	0x0010


	//----- nvinfo : EIATTR_SW_WAR
	.align		4
.L_23:
        /*0064*/ 	.byte	0x04, 0x36
        /*0066*/ 	.short	(.L_25 - .L_24)
.L_24:
        /*0068*/ 	.word	0x00000008
.L_25:


//--------------------- .nv.info._Z14upsweep_kernelPfii --------------------------
	.section	.nv.info._Z14upsweep_kernelPfii,"",@"SHT_CUDA_INFO"
	.sectionflags	@""
	.align	4


	//----- nvinfo : EIATTR_CUDA_API_VERSION
	.align		4
        /*0000*/ 	.byte	0x04, 0x37
        /*0002*/ 	.short	(.L_27 - .L_26)
.L_26:
        /*0004*/ 	.word	0x00000082


	//----- nvinfo : EIATTR_KPARAM_INFO
	.align		4
.L_27:
        /*0008*/ 	.byte	0x04, 0x17
        /*000a*/ 	.short	(.L_29 - .L_28)
.L_28:
        /*000c*/ 	.word	0x00000000
        /*0010*/ 	.short	0x0002
        /*0012*/ 	.short	0x000c
        /*0014*/ 	.byte	0x00, 0xf0, 0x11, 0x00


	//----- nvinfo : EIATTR_KPARAM_INFO
	.align		4
.L_29:
        /*0018*/ 	.byte	0x04, 0x17
        /*001a*/ 	.short	(.L_31 - .L_30)
.L_30:
        /*001c*/ 	.word	0x00000000
        /*0020*/ 	.short	0x0001
        /*0022*/ 	.short	0x0008
        /*0024*/ 	.byte	0x00, 0xf0, 0x11, 0x00


	//----- nvinfo : EIATTR_KPARAM_INFO
	.align		4
.L_31:
        /*0028*/ 	.byte	0x04, 0x17
        /*002a*/ 	.short	(.L_33 - .L_32)
.L_32:
        /*002c*/ 	.word	0x00000000
        /*0030*/ 	.short	0x0000
        /*0032*/ 	.short	0x0000
        /*0034*/ 	.byte	0x00, 0xf5, 0x21, 0x00


	//----- nvinfo : EIATTR_SPARSE_MMA_MASK
	.align		4
.L_33:
        /*0038*/ 	.byte	0x03, 0x50
        /*003a*/ 	.short	0x0000


	//----- nvinfo : EIATTR_MAXREG_COUNT
	.align		4
        /*003c*/ 	.byte	0x03, 0x1b
        /*003e*/ 	.short	0x00ff


	//----- nvinfo : EIATTR_MERCURY_ISA_VERSION
	.align		4
        /*0040*/ 	.byte	0x03, 0x5f
        /*0042*/ 	.short	0x0101


	//----- nvinfo : EIATTR_VRC_CTA_INIT_COUNT
	.align		4
        /*0044*/ 	.byte	0x02, 0x4a
	.zero		1
	.zero		1


	//----- nvinfo : EIATTR_EXIT_INSTR_OFFSETS
	.align		4
        /*0048*/ 	.byte	0x04, 0x1c
        /*004a*/ 	.short	(.L_35 - .L_34)


	//   ....[0]....
.L_34:
        /*004c*/ 	.word	0x00000210


	//   ....[1]....
        /*0050*/ 	.word	0x000002b0


	//----- nvinfo : EIATTR_CBANK_PARAM_SIZE
	.align		4
.L_35:
        /*0054*/ 	.byte	0x03, 0x19
        /*0056*/ 	.short	0x0010


	//----- nvinfo : EIATTR_PARAM_CBANK
	.align		4
        /*0058*/ 	.byte	0x04, 0x0a
        /*005a*/ 	.short	(.L_37 - .L_36)
	.align		4
.L_36:
        /*005c*/ 	.word	index@(.nv.constant0._Z14upsweep_kernelPfii)
        /*0060*/ 	.short	0x0380
        /*0062*/ 	.short	0x0010


	//----- nvinfo : EIATTR_SW_WAR
	.align		4
.L_37:
        /*0064*/ 	.byte	0x04, 0x36
        /*0066*/ 	.short	(.L_39 - .L_38)
.L_38:
        /*0068*/ 	.word	0x00000008
.L_39:


//--------------------- .nv.callgraph             --------------------------
	.section	.nv.callgraph,"",@"SHT_CUDA_CALLGRAPH"
	.align	4
	.sectionentsize	8
	.align		4
        /*0000*/ 	.word	0x00000000
	.align		4
        /*0004*/ 	.word	0xffffffff
	.align		4
        /*0008*/ 	.word	0x00000000
	.align		4
        /*000c*/ 	.word	0xfffffffe
	.align		4
        /*0010*/ 	.word	0x00000000
	.align		4
        /*0014*/ 	.word	0xfffffffd
	.align		4
        /*0018*/ 	.word	0x00000000
	.align		4
        /*001c*/ 	.word	0xfffffffc


//--------------------- .text._Z16downsweep_kernelPfii --------------------------
	.section	.text._Z16downsweep_kernelPfii,"ax",@progbits
	.align	128
        .global         _Z16downsweep_kernelPfii
        .type           _Z16downsweep_kernelPfii,@function
        .size           _Z16downsweep_kernelPfii,(.L_x_2 - _Z16downsweep_kernelPfii)
        .other          _Z16downsweep_kernelPfii,@"STO_CUDA_ENTRY STV_DEFAULT"
_Z16downsweep_kernelPfii:
.text._Z16downsweep_kernelPfii:
[----:B------:R-:W-:Y:S08]  /*0000*/  LDC R1, c[0x0][0x37c] ;  /* 0x0000df00ff017b82 */ /* 0x000ff00000000800 */
[----:B------:R-:W0:Y:S01]  /*0010*/  LDC R8, c[0x0][0x388] ;  /* 0x0000e200ff087b82 */ /* 0x000e220000000800 */
[----:B------:R-:W1:Y:S07]  /*0020*/  S2R R6, SR_TID.X ;  /* 0x0000000000067919 */ /* 0x000e6e0000002100 */
[----:B------:R-:W1:Y:S08]  /*0030*/  S2UR UR4, SR_CTAID.X ;  /* 0x00000000000479c3 */ /* 0x000e700000002500 */
[----:B------:R-:W1:Y:S01]  /*0040*/  LDC R7, c[0x0][0x360] ;  /* 0x0000d800ff077b82 */ /* 0x000e620000000800 */
[----:B0-----:R-:W-:-:S05]  /*0050*/  IMAD.SHL.U32 R0, R8, 0x2, RZ ;  /* 0x0000000208007824 */ /* 0x001fca00078e00ff */
[-C--:B------:R-:W-:Y:S02]  /*0060*/  IABS R10, R0.reuse ;  /* 0x00000000000a7213 */ /* 0x080fe40000000000 */
[C---:B------:R-:W-:Y:S02]  /*0070*/  ISETP.NE.AND P1, PT, R0.reuse, RZ, PT ;  /* 0x000000ff0000720c */ /* 0x040fe40003f25270 */
[----:B------:R-:W0:Y:S01]  /*0080*/  I2F.RP R4, R10 ;  /* 0x0000000a00047306 */ /* 0x000e220000209400 */
[----:B-1----:R-:W-:Y:S01]  /*0090*/  IMAD R7, R7, UR4, R6 ;  /* 0x0000000407077c24 */ /* 0x002fe2000f8e0206 */
[----:B------:R-:W-:Y:S01]  /*00a0*/  IABS R6, R0 ;  /* 0x0000000000067213 */ /* 0x000fe20000000000 */
[----:B------:R-:W1:Y:S02]  /*00b0*/  LDCU UR4, c[0x0][0x38c] ;  /* 0x00007180ff0477ac */ /* 0x000e640008000800 */
[----:B------:R-:W-:Y:S01]  /*00c0*/  IMAD.IADD R9, R0, 0x1, R7 ;  /* 0x0000000100097824 */ /* 0x000fe200078e0207 */
[----:B------:R-:W-:-:S02]  /*00d0*/  ISETP.GE.AND P2, PT, R7, RZ, PT ;  /* 0x000000ff0700720c */ /* 0x000fc40003f46270 */
[----:B0-----:R-:W0:Y:S02]  /*00e0*/  MUFU.RCP R4, R4 ;  /* 0x0000000400047308 */ /* 0x001e240000001000 */
[----:B0-----:R-:W-:Y:S01]  /*00f0*/  VIADD R2, R4, 0xffffffe ;  /* 0x0ffffffe04027836 */ /* 0x001fe20000000000 */
[----:B------:R-:W-:-:S05]  /*0100*/  IABS R4, R7 ;  /* 0x0000000700047213 */ /* 0x000fca0000000000 */
[----:B------:R0:W2:Y:S02]  /*0110*/  F2I.FTZ.U32.TRUNC.NTZ R3, R2 ;  /* 0x0000000200037305 */ /* 0x0000a4000021f000 */
[----:B0-----:R-:W-:Y:S01]  /*0120*/  IMAD.MOV.U32 R2, RZ, RZ, RZ ;  /* 0x000000ffff027224 */ /* 0x001fe200078e00ff */
[----:B--2---:R-:W-:-:S05]  /*0130*/  IADD3 R5, PT, PT, RZ, -R3, RZ ;  /* 0x80000003ff057210 */ /* 0x004fca0007ffe0ff */
[----:B------:R-:W-:-:S04]  /*0140*/  IMAD R5, R5, R10, RZ ;  /* 0x0000000a05057224 */ /* 0x000fc800078e02ff */
[----:B------:R-:W-:Y:S01]  /*0150*/  IMAD.HI.U32 R3, R3, R5, R2 ;  /* 0x0000000503037227 */ /* 0x000fe200078e0002 */
[----:B------:R-:W-:-:S05]  /*0160*/  IADD3 R2, PT, PT, RZ, -R6, RZ ;  /* 0x80000006ff027210 */ /* 0x000fca0007ffe0ff */
[----:B------:R-:W-:-:S04]  /*0170*/  IMAD.HI.U32 R3, R3, R4, RZ ;  /* 0x0000000403037227 */ /* 0x000fc800078e00ff */
[----:B------:R-:W-:-:S05]  /*0180*/  IMAD R3, R3, R2, R4 ;  /* 0x0000000203037224 */ /* 0x000fca00078e0204 */
[----:B------:R-:W-:-:S13]  /*0190*/  ISETP.GT.U32.AND P0, PT, R10, R3, PT ;  /* 0x000000030a00720c */ /* 0x000fda0003f04070 */
[----:B------:R-:W-:-:S05]  /*01a0*/  @!P0 IMAD.IADD R3, R3, 0x1, -R10 ;  /* 0x0000000103038824 */ /* 0x000fca00078e0a0a */
[----:B------:R-:W-:-:S13]  /*01b0*/  ISETP.GT.U32.AND P0, PT, R10, R3, PT ;  /* 0x000000030a00720c */ /* 0x000fda0003f04070 */
[----:B------:R-:W-:Y:S02]  /*01c0*/  @!P0 IADD3 R3, PT, PT, R3, -R10, RZ ;  /* 0x8000000a03038210 */ /* 0x000fe40007ffe0ff */
[----:B-1----:R-:W-:Y:S02]  /*01d0*/  ISETP.GT.AND P0, PT, R9, UR4, PT ;  /* 0x0000000409007c0c */ /* 0x002fe4000bf04270 */
[----:B------:R-:W-:Y:S02]  /*01e0*/  @!P2 IADD3 R3, PT, PT, -R3, RZ, RZ ;  /* 0x000000ff0303a210 */ /* 0x000fe40007ffe1ff */
[----:B------:R-:W-:-:S04]  /*01f0*/  @!P1 LOP3.LUT R3, RZ, R0, RZ, 0x33, !PT ;  /* 0x00000000ff039212 */ /* 0x000fc800078e33ff */
[----:B------:R-:W-:-:S13]  /*0200*/  ISETP.NE.OR P0, PT, R3, RZ, P0 ;  /* 0x000000ff0300720c */ /* 0x000fda0000705670 */
[----:B------:R-:W-:Y:S05]  /*0210*/  @P0 EXIT ;  /* 0x000000000000094d */ /* 0x000fea0003800000 */
[----:B------:R-:W0:Y:S01]  /*0220*/  LDC.64 R4, c[0x0][0x380] ;  /* 0x0000e000ff047b82 */ /* 0x000e220000000a00 */
[----:B------:R-:W1:Y:S01]  /*0230*/  LDCU.64 UR4, c[0x0][0x358] ;  /* 0x00006b00ff0477ac */ /* 0x000e620008000a00 */
[----:B------:R-:W-:-:S05]  /*0240*/  IADD3 R3, PT, PT, R7, -0x1, R8 ;  /* 0xffffffff07037810 */ /* 0x000fca0007ffe008 */
[----:B0-----:R-:W-:-:S04]  /*0250*/  IMAD.WIDE R2, R3, 0x4, R4 ;  /* 0x0000000403027825 */ /* 0x001fc800078e0204 */
[----:B------:R-:W-:Y:S01]  /*0260*/  IMAD.WIDE R4, R9, 0x4, R4 ;  /* 0x0000000409047825 */ /* 0x000fe200078e0204 */
[----:B-1----:R-:W2:Y:S04]  /*0270*/  LDG.E R0, desc[UR4][R2.64] ;  /* 0x0000000402007981 */ /* 0x002ea8000c1e1900 */
[----:B------:R-:W2:Y:S02]  /*0280*/  LDG.E R7, desc[UR4][R4.64+-0x4] ;  /* 0xfffffc0404077981 */ /* 0x000ea4000c1e1900 */
[----:B--2---:R-:W-:Y:S02]  /*0290*/  FADD R9, R0, R7 ;  /* 0x0000000700097221 */ /* 0x004fe40000000000 */
[----:B------:R-:W-:Y:S04]  /*02a0*/  STG.E desc[UR4][R2.64], R7 ;  /* 0x0000000702007986 */ /* 0x000fe8000c101904 */
[----:B------:R-:W-:Y:S01]  /*02b0*/  STG.E desc[UR4][R4.64+-0x4], R9 ;  /* 0xfffffc0904007986 */ /* 0x000fe2000c101904 */
[----:B------:R-:W-:Y:S05]  /*02c0*/  EXIT ;  /* 0x000000000000794d */ /* 0x000fea0003800000 */
.L_x_0:
[----:B------:R-:W-:-:S00]  /*02d0*/  BRA `(.L_x_0) ;  /* 0xfffffffc00fc7947 */ /* 0x000fc0000383ffff */
[----:B------:R-:W-:-:S00]  /*02e0*/  NOP ;  /* 0x0000000000007918 */ /* 0x000fc00000000000 */
        /* <DEDUP_REMOVED lines=9> */
.L_x_2:


//--------------------- .text._Z14upsweep_kernelPfii --------------------------
	.section	.text._Z14upsweep_kernelPfii,"ax",@progbits
	.align	128
        .global         _Z14upsweep_kernelPfii
        .type           _Z14upsweep_kernelPfii,@function
        .size           _Z14upsweep_kernelPfii,(.L_x_3 - _Z14upsweep_kernelPfii)
        .other          _Z14upsweep_kernelPfii,@"STO_CUDA_ENTRY STV_DEFAULT"
_Z14upsweep_kernelPfii:
.text._Z14upsweep_kernelPfii:
        /* <DEDUP_REMOVED lines=38> */
[----:B------:R-:W-:Y:S02]  /*0260*/  IMAD.WIDE R4, R9, 0x4, R4 ;  /* 0x0000000409047825 */ /* 0x000fe400078e0204 */
[----:B-1----:R-:W2:Y:S04]  /*0270*/  LDG.E R2, desc[UR4][R2.64] ;  /* 0x0000000402027981 */ /* 0x002ea8000c1e1900 */
[----:B------:R-:W2:Y:S02]  /*0280*/  LDG.E R7, desc[UR4][R4.64+-0x4] ;  /* 0xfffffc0404077981 */ /* 0x000ea4000c1e1900 */
[----:B--2---:R-:W-:-:S05]  /*0290*/  FADD R7, R2, R7 ;  /* 0x0000000702077221 */ /* 0x004fca0000000000 */
[----:B------:R-:W-:Y:S01]  /*02a0*/  STG.E desc[UR4][R4.64+-0x4], R7 ;  /* 0xfffffc0704007986 */ /* 0x000fe2000c101904 */
[----:B------:R-:W-:Y:S05]  /*02b0*/  EXIT ;  /* 0x000000000000794d */ /* 0x000fea0003800000 */
.L_x_1:
        /* <DEDUP_REMOVED lines=12> */
.L_x_3:


//--------------------- .nv.shared.reserved.0     --------------------------
	.section	.nv.shared.reserved.0,"aw",@nobits
	.weak		__nv_reservedSMEM_offset_0_alias
	.size		__nv_reservedSMEM_offset_0_alias, 0, 64
	.other		__nv_reservedSMEM_offset_0_alias,@"STO_CUDA_RESERVED_SHARED STV_DEFAULT"
__nv_reservedSMEM_offset_0_alias:
	.zero		0
	.zero		64


//--------------------- .nv.constant0._Z16downsweep_kernelPfii --------------------------
	.section	.nv.constant0._Z16downsweep_kernelPfii,"a",@progbits
	.sectionflags	@""
	.align	4
.nv.constant0._Z16downsweep_kernelPfii:
	.zero		912


//--------------------- .nv.constant0._Z14upsweep_kernelPfii --------------------------
	.section	.nv.constant0._Z14upsweep_kernelPfii,"a",@progbits
	.sectionflags	@""
	.align	4
.nv.constant0._Z14upsweep_kernelPfii:
	.zero		912


//--------------------- SYMBOLS --------------------------

	.type		.nv.reservedSmem.offset0,@object
	.size		.nv.reservedSmem.offset0,0x4
